	.headerflags	@"EF_CUDA_TEXMODE_UNIFIED EF_CUDA_64BIT_ADDRESS EF_CUDA_ACCELERATORS EF_CUDA_SM90 EF_CUDA_VIRTUAL_SM(EF_CUDA_SM90)"
	.elftype	@"ET_EXEC"


//--------------------- .nv.info                  --------------------------
	.section	.nv.info,"",@"SHT_CUDA_INFO"
	.align	4


	//----- nvinfo : EIATTR_REGCOUNT
	.align		4
        /*0000*/ 	.byte	0x04, 0x2f
        /*0002*/ 	.short	(.L_3 - .L_2)
	.align		4
.L_2:
        /*0004*/ 	.word	index@(triton_per_fused__native_batch_norm_legit_no_training_add_mean_relu_23)
        /*0008*/ 	.word	0x0000001b


	//----- nvinfo : EIATTR_MIN_STACK_SIZE
	.align		4
.L_3:
        /*000c*/ 	.byte	0x04, 0x12
        /*000e*/ 	.short	(.L_5 - .L_4)
	.align		4
.L_4:
        /*0010*/ 	.word	index@(triton_per_fused__native_batch_norm_legit_no_training_add_mean_relu_23)
        /*0014*/ 	.word	0x00000000


	//----- nvinfo : EIATTR_FRAME_SIZE
	.align		4
.L_5:
        /*0018*/ 	.byte	0x04, 0x11
        /*001a*/ 	.short	(.L_7 - .L_6)
	.align		4
.L_6:
        /*001c*/ 	.word	index@(triton_per_fused__native_batch_norm_legit_no_training_add_mean_relu_23)
        /*0020*/ 	.word	0x00000000


	//----- nvinfo : EIATTR_MIN_STACK_SIZE
	.align		4
.L_7:
        /*0024*/ 	.byte	0x04, 0x12
        /*0026*/ 	.short	(.L_9 - .L_8)
	.align		4
.L_8:
        /*0028*/ 	.word	index@(triton_per_fused__native_batch_norm_legit_no_training_add_mean_relu_23)
        /*002c*/ 	.word	0x00000000
.L_9:


//--------------------- .nv.info.triton_per_fused__native_batch_norm_legit_no_training_add_mean_relu_23 --------------------------
	.section	.nv.info.triton_per_fused__native_batch_norm_legit_no_training_add_mean_relu_23,"",@"SHT_CUDA_INFO"
	.sectionflags	@""
	.align	4


	//----- nvinfo : EIATTR_CUDA_API_VERSION
	.align		4
        /*0000*/ 	.byte	0x04, 0x37
        /*0002*/ 	.short	(.L_11 - .L_10)
.L_10:
        /*0004*/ 	.word	0x0000007c


	//----- nvinfo : EIATTR_KPARAM_INFO
	.align		4
.L_11:
        /*0008*/ 	.byte	0x04, 0x17
        /*000a*/ 	.short	(.L_13 - .L_12)
.L_12:
        /*000c*/ 	.word	0x00000000
        /*0010*/ 	.short	0x0009
        /*0012*/ 	.short	0x0044
        /*0014*/ 	.byte	0x00, 0xf0, 0x11, 0x00


	//----- nvinfo : EIATTR_KPARAM_INFO
	.align		4
.L_13:
        /*0018*/ 	.byte	0x04, 0x17
        /*001a*/ 	.short	(.L_15 - .L_14)
.L_14:
        /*001c*/ 	.word	0x00000000
        /*0020*/ 	.short	0x0008
        /*0022*/ 	.short	0x0040
        /*0024*/ 	.byte	0x00, 0xf0, 0x11, 0x00


	//----- nvinfo : EIATTR_KPARAM_INFO
	.align		4
.L_15:
        /*0028*/ 	.byte	0x04, 0x17
        /*002a*/ 	.short	(.L_17 - .L_16)
.L_16:
        /*002c*/ 	.word	0x00000000
        /*0030*/ 	.short	0x0007
        /*0032*/ 	.short	0x0038
        /*0034*/ 	.byte	0x00, 0xf4, 0x21, 0x00


	//----- nvinfo : EIATTR_KPARAM_INFO
	.align		4
.L_17:
        /*0038*/ 	.byte	0x04, 0x17
        /*003a*/ 	.short	(.L_19 - .L_18)
.L_18:
        /*003c*/ 	.word	0x00000000
        /*0040*/ 	.short	0x0006
        /*0042*/ 	.short	0x0030
        /*0044*/ 	.byte	0x00, 0xf4, 0x21, 0x00


	//----- nvinfo : EIATTR_KPARAM_INFO
	.align		4
.L_19:
        /*0048*/ 	.byte	0x04, 0x17
        /*004a*/ 	.short	(.L_21 - .L_20)
.L_20:
        /*004c*/ 	.word	0x00000000
        /*0050*/ 	.short	0x0005
        /*0052*/ 	.short	0x0028
        /*0054*/ 	.byte	0x00, 0xf4, 0x21, 0x00


	//----- nvinfo : EIATTR_KPARAM_INFO
	.align		4
.L_21:
        /*0058*/ 	.byte	0x04, 0x17
        /*005a*/ 	.short	(.L_23 - .L_22)
.L_22:
        /*005c*/ 	.word	0x00000000
        /*0060*/ 	.short	0x0004
        /*0062*/ 	.short	0x0020
        /*0064*/ 	.byte	0x00, 0xf4, 0x21, 0x00


	//----- nvinfo : EIATTR_KPARAM_INFO
	.align		4
.L_23:
        /*0068*/ 	.byte	0x04, 0x17
        /*006a*/ 	.short	(.L_25 - .L_24)
.L_24:
        /*006c*/ 	.word	0x00000000
        /*0070*/ 	.short	0x0003
        /*0072*/ 	.short	0x0018
        /*0074*/ 	.byte	0x00, 0xf4, 0x21, 0x00


	//----- nvinfo : EIATTR_KPARAM_INFO
	.align		4
.L_25:
        /*0078*/ 	.byte	0x04, 0x17
        /*007a*/ 	.short	(.L_27 - .L_26)
.L_26:
        /*007c*/ 	.word	0x00000000
        /*0080*/ 	.short	0x0002
        /*0082*/ 	.short	0x0010
        /*0084*/ 	.byte	0x00, 0xf4, 0x21, 0x00


	//----- nvinfo : EIATTR_KPARAM_INFO
	.align		4
.L_27:
        /*0088*/ 	.byte	0x04, 0x17
        /*008a*/ 	.short	(.L_29 - .L_28)
.L_28:
        /*008c*/ 	.word	0x00000000
        /*0090*/ 	.short	0x0001
        /*0092*/ 	.short	0x0008
        /*0094*/ 	.byte	0x00, 0xf4, 0x21, 0x00


	//----- nvinfo : EIATTR_KPARAM_INFO
	.align		4
.L_29:
        /*0098*/ 	.byte	0x04, 0x17
        /*009a*/ 	.short	(.L_31 - .L_30)
.L_30:
        /*009c*/ 	.word	0x00000000
        /*00a0*/ 	.short	0x0000
        /*00a2*/ 	.short	0x0000
        /*00a4*/ 	.byte	0x00, 0xf4, 0x21, 0x00


	//----- nvinfo : EIATTR_SPARSE_MMA_MASK
	.align		4
.L_31:
        /*00a8*/ 	.byte	0x03, 0x50
        /*00aa*/ 	.short	0x0000


	//----- nvinfo : EIATTR_MAXREG_COUNT
	.align		4
        /*00ac*/ 	.byte	0x03, 0x1b
        /*00ae*/ 	.short	0x00ff


	//----- nvinfo : EIATTR_COOP_GROUP_MASK_REGIDS
	.align		4
        /*00b0*/ 	.byte	0x04, 0x29
        /*00b2*/ 	.short	(.L_33 - .L_32)


	//   ....[0]....
.L_32:
        /*00b4*/ 	.word	0xffffffff


	//   ....[1]....
        /*00b8*/ 	.word	0xffffffff


	//----- nvinfo : EIATTR_COOP_GROUP_INSTR_OFFSETS
	.align		4
.L_33:
        /*00bc*/ 	.byte	0x04, 0x28
        /*00be*/ 	.short	(.L_35 - .L_34)


	//   ....[0]....
.L_34:
        /*00c0*/ 	.word	0x00000540


	//   ....[1]....
        /*00c4*/ 	.word	0x00000560


	//----- nvinfo : EIATTR_EXIT_INSTR_OFFSETS
	.align		4
.L_35:
        /*00c8*/ 	.byte	0x04, 0x1c
        /*00ca*/ 	.short	(.L_37 - .L_36)


	//   ....[0]....
.L_36:
        /*00cc*/ 	.word	0x00000650


	//   ....[1]....
        /*00d0*/ 	.word	0x00000680


	//----- nvinfo : EIATTR_REQNTID
	.align		4
.L_37:
        /*00d4*/ 	.byte	0x04, 0x10
        /*00d6*/ 	.short	(.L_39 - .L_38)
.L_38:
        /*00d8*/ 	.word	0x00000080
        /*00dc*/ 	.word	0x00000001
        /*00e0*/ 	.word	0x00000001


	//----- nvinfo : EIATTR_CBANK_PARAM_SIZE
	.align		4
.L_39:
        /*00e4*/ 	.byte	0x03, 0x19
        /*00e6*/ 	.short	0x0048


	//----- nvinfo : EIATTR_PARAM_CBANK
	.align		4
        /*00e8*/ 	.byte	0x04, 0x0a
        /*00ea*/ 	.short	(.L_41 - .L_40)
	.align		4
.L_40:
        /*00ec*/ 	.word	index@(.nv.constant0.triton_per_fused__native_batch_norm_legit_no_training_add_mean_relu_23)
        /*00f0*/ 	.short	0x0210
        /*00f2*/ 	.short	0x0048


	//----- nvinfo : EIATTR_SW_WAR
	.align		4
.L_41:
        /*00f4*/ 	.byte	0x04, 0x36
        /*00f6*/ 	.short	(.L_43 - .L_42)
.L_42:
        /*00f8*/ 	.word	0x00000008
.L_43:


//--------------------- .nv.callgraph             --------------------------
	.section	.nv.callgraph,"",@"SHT_CUDA_CALLGRAPH"
	.align	4
	.sectionentsize	8
	.align		4
        /*0000*/ 	.word	0x00000000
	.align		4
        /*0004*/ 	.word	0xffffffff
	.align		4
        /*0008*/ 	.word	0x00000000
	.align		4
        /*000c*/ 	.word	0xfffffffe
	.align		4
        /*0010*/ 	.word	0x00000000
	.align		4
        /*0014*/ 	.word	0xfffffffd
	.align		4
        /*0018*/ 	.word	0x00000000
	.align		4
        /*001c*/ 	.word	0xfffffffc


//--------------------- .nv.constant4             --------------------------
	.section	.nv.constant4,"a",@progbits
	.align	8
	.align		8
.nv.constant4:
        /*0000*/ 	.dword	_$_str
	.align		8
        /*0008*/ 	.dword	_$_str_$_2


//--------------------- .text.triton_per_fused__native_batch_norm_legit_no_training_add_mean_relu_23 --------------------------
	.section	.text.triton_per_fused__native_batch_norm_legit_no_training_add_mean_relu_23,"ax",@progbits
	.sectionflags	@"SHF_BARRIERS=1"
	.align	128
        .global         triton_per_fused__native_batch_norm_legit_no_training_add_mean_relu_23
        .type           triton_per_fused__native_batch_norm_legit_no_training_add_mean_relu_23,@function
        .size           triton_per_fused__native_batch_norm_legit_no_training_add_mean_relu_23,(.L_x_1 - triton_per_fused__native_batch_norm_legit_no_training_add_mean_relu_23)
        .other          triton_per_fused__native_batch_norm_legit_no_training_add_mean_relu_23,@"STO_CUDA_ENTRY STV_DEFAULT"
triton_per_fused__native_batch_norm_legit_no_training_add_mean_relu_23:
.text.triton_per_fused__native_batch_norm_legit_no_training_add_mean_relu_23:
[----:B------:R-:W0:Y:S01]  /*0000*/  LDC R1, c[0x0][0x28] ;  /* 0x00000a00ff017b82 */ /* 0x000e220000000800 */
[----:B------:R-:W1:Y:S07]  /*0010*/  S2R R13, SR_TID.X ;  /* 0x00000000000d7919 */ /* 0x000e6e0000002100 */
[----:B------:R-:W2:Y:S01]  /*0020*/  LDC.64 R6, c[0x0][0x230] ;  /* 0x00008c00ff067b82 */ /* 0x000ea20000000a00 */
[----:B------:R-:W-:Y:S01]  /*0030*/  ULDC.64 UR6, c[0x0][0x208] ;  /* 0x0000820000067ab9 */ /* 0x000fe20000000a00 */
[----:B------:R-:W3:Y:S06]  /*0040*/  S2R R2, SR_CTAID.X ;  /* 0x0000000000027919 */ /* 0x000eec0000002500 */
[----:B------:R-:W4:Y:S08]  /*0050*/  LDC.64 R4, c[0x0][0x220] ;  /* 0x00008800ff047b82 */ /* 0x000f300000000a00 */
[----:B------:R-:W5:Y:S08]  /*0060*/  LDC.64 R20, c[0x0][0x228] ;  /* 0x00008a00ff147b82 */ /* 0x000f700000000a00 */
[----:B------:R-:W4:Y:S01]  /*0070*/  LDC.64 R8, c[0x0][0x238] ;  /* 0x00008e00ff087b82 */ /* 0x000f220000000a00 */
[----:B-1----:R-:W-:-:S07]  /*0080*/  SHF.R.U32.HI R17, RZ, 0x2, R13 ;  /* 0x00000002ff117819 */ /* 0x002fce000001160d */
[----:B------:R-:W1:Y:S01]  /*0090*/  LDC.64 R10, c[0x0][0x240] ;  /* 0x00009000ff0a7b82 */ /* 0x000e620000000a00 */
[----:B---3--:R-:W-:Y:S02]  /*00a0*/  SHF.L.U32 R0, R2, 0x5, RZ ;  /* 0x0000000502007819 */ /* 0x008fe400000006ff */
[----:B------:R-:W-:Y:S02]  /*00b0*/  SHF.R.S32.HI R2, RZ, 0x1a, R2 ;  /* 0x0000001aff027819 */ /* 0x000fe40000011402 */
[----:B------:R-:W-:Y:S02]  /*00c0*/  SGXT.U32 R17, R17, 0x5 ;  /* 0x000000051111781a */ /* 0x000fe40000000000 */
[----:B------:R-:W-:Y:S02]  /*00d0*/  SGXT R2, R2, 0x1 ;  /* 0x000000010202781a */ /* 0x000fe40000000200 */
[----:B------:R-:W-:-:S04]  /*00e0*/  LOP3.LUT R15, R0, R17, RZ, 0xfc, !PT ;  /* 0x00000011000f7212 */ /* 0x000fc800078efcff */
[----:B------:R-:W-:-:S04]  /*00f0*/  LEA.HI R2, R2, R15, RZ, 0xa ;  /* 0x0000000f02027211 */ /* 0x000fc800078f50ff */
[----:B------:R-:W-:-:S04]  /*0100*/  LOP3.LUT R2, R2, 0xfffffc00, RZ, 0xc0, !PT ;  /* 0xfffffc0002027812 */ /* 0x000fc800078ec0ff */
[----:B------:R-:W-:-:S05]  /*0110*/  IADD3 R19, R15, -R2, RZ ;  /* 0x800000020f137210 */ /* 0x000fca0007ffe0ff */
[----:B--2---:R-:W-:-:S05]  /*0120*/  IMAD.WIDE R6, R19, 0x4, R6 ;  /* 0x0000000413067825 */ /* 0x004fca00078e0206 */
[----:B------:R-:W2:Y:S01]  /*0130*/  LDG.E.EL R12, desc[UR6][R6.64] ;  /* 0x00000006060c7981 */ /* 0x000ea2000c2e1900 */
[----:B------:R-:W-:Y:S01]  /*0140*/  SHF.L.U32 R2, R13, 0x2, RZ ;  /* 0x000000020d027819 */ /* 0x000fe200000006ff */
[----:B-----5:R-:W-:-:S03]  /*0150*/  IMAD.WIDE R20, R19, 0x4, R20 ;  /* 0x0000000413147825 */ /* 0x020fc600078e0214 */
[----:B------:R-:W-:Y:S01]  /*0160*/  LOP3.LUT R2, R2, 0xc, RZ, 0xc0, !PT ;  /* 0x0000000c02027812 */ /* 0x000fe200078ec0ff */
[----:B0---4-:R-:W-:Y:S01]  /*0170*/  IMAD.WIDE R22, R19, 0x4, R8 ;  /* 0x0000000413167825 */ /* 0x011fe200078e0208 */
[----:B------:R0:W3:Y:S02]  /*0180*/  LDG.E.EL R14, desc[UR6][R20.64] ;  /* 0x00000006140e7981 */ /* 0x0000e4000c2e1900 */
[----:B------:R-:W-:Y:S02]  /*0190*/  LEA R15, R15, R2, 0x4 ;  /* 0x000000020f0f7211 */ /* 0x000fe400078e20ff */
[----:B------:R-:W4:Y:S01]  /*01a0*/  LDC.64 R2, c[0x0][0x218] ;  /* 0x00008600ff027b82 */ /* 0x000f220000000a00 */
[----:B-1----:R-:W-:Y:S01]  /*01b0*/  IMAD.WIDE R18, R19, 0x4, R10 ;  /* 0x0000000413127825 */ /* 0x002fe200078e020a */
[----:B------:R-:W5:Y:S03]  /*01c0*/  LDG.E.EL R16, desc[UR6][R22.64] ;  /* 0x0000000616107981 */ /* 0x000f66000c2e1900 */
[----:B------:R-:W-:-:S02]  /*01d0*/  IMAD.WIDE R4, R15, 0x4, R4 ;  /* 0x000000040f047825 */ /* 0x000fc400078e0204 */
[----:B------:R-:W5:Y:S04]  /*01e0*/  LDG.E.EL R19, desc[UR6][R18.64] ;  /* 0x0000000612137981 */ /* 0x000f68000c2e1900 */
[----:B------:R-:W3:Y:S01]  /*01f0*/  LDG.E.128 R4, desc[UR6][R4.64] ;  /* 0x0000000604047981 */ /* 0x000ee2000c1e1d00 */
[----:B----4-:R-:W-:-:S05]  /*0200*/  IMAD.WIDE R2, R15, 0x4, R2 ;  /* 0x000000040f027825 */ /* 0x010fca00078e0202 */
[----:B------:R1:W4:Y:S01]  /*0210*/  LDG.E.128 R8, desc[UR6][R2.64] ;  /* 0x0000000602087981 */ /* 0x000322000c1e1d00 */
[----:B0-----:R-:W-:Y:S01]  /*0220*/  HFMA2.MMA R21, -RZ, RZ, 1.625, 0 ;  /* 0x3e800000ff157435 */ /* 0x001fe200000001ff */
[----:B------:R-:W0:Y:S01]  /*0230*/  S2UR UR5, SR_CgaCtaId ;  /* 0x00000000000579c3 */ /* 0x000e220000008800 */
[----:B------:R-:W-:Y:S02]  /*0240*/  UMOV UR4, 0x400 ;  /* 0x0000040000047882 */ /* 0x000fe40000000000 */
[----:B0-----:R-:W-:-:S06]  /*0250*/  UPRMT UR4, UR5, 0x654, UR4 ;  /* 0x0000065405047896 */ /* 0x001fcc0008000004 */
[----:B------:R-:W-:Y:S01]  /*0260*/  LEA R17, R17, UR4, 0x2 ;  /* 0x0000000411117c11 */ /* 0x000fe2000f8e10ff */
[----:B--2---:R-:W-:-:S04]  /*0270*/  FADD R12, R12, 9.9999997473787516356e-06 ;  /* 0x3727c5ac0c0c7421 */ /* 0x004fc80000000000 */
[----:B------:R-:W0:Y:S02]  /*0280*/  MUFU.SQRT R24, R12 ;  /* 0x0000000c00187308 */ /* 0x000e240000002000 */
[C---:B0-----:R-:W-:Y:S02]  /*0290*/  FSETP.GT.AND P0, PT, R24.reuse, 8.50705917302346158658e+37, PT ;  /* 0x7e8000001800780b */ /* 0x041fe40003f04000 */
[----:B------:R-:W-:-:S11]  /*02a0*/  FSETP.GEU.AND P1, PT, R24, 1.175494350822287508e-38, PT ;  /* 0x008000001800780b */ /* 0x000fd60003f2e000 */
[----:B------:R-:W-:-:S04]  /*02b0*/  @P0 FMUL R24, R24, 0.25 ;  /* 0x3e80000018180820 */ /* 0x000fc80000400000 */
[----:B------:R-:W-:-:S06]  /*02c0*/  @!P1 FMUL R24, R24, 16777216 ;  /* 0x4b80000018189820 */ /* 0x000fcc0000400000 */
[----:B------:R-:W0:Y:S01]  /*02d0*/  MUFU.RCP R24, R24 ;  /* 0x0000001800187308 */ /* 0x000e220000001000 */
[----:B------:R-:W-:Y:S01]  /*02e0*/  FSEL R21, R21, 1, P0 ;  /* 0x3f80000015157808 */ /* 0x000fe20000000000 */
[----:B---3--:R-:W-:-:S04]  /*02f0*/  FADD R4, R4, -R14 ;  /* 0x8000000e04047221 */ /* 0x008fc80000000000 */
[----:B------:R-:W-:Y:S01]  /*0300*/  @!P1 FMUL R21, R21, 16777216 ;  /* 0x4b80000015159820 */ /* 0x000fe20000400000 */
[--C-:B------:R-:W-:Y:S01]  /*0310*/  FADD R5, R5, -R14.reuse ;  /* 0x8000000e05057221 */ /* 0x100fe20000000000 */
[----:B------:R-:W-:Y:S02]  /*0320*/  FADD R6, R6, -R14 ;  /* 0x8000000e06067221 */ /* 0x000fe40000000000 */
[----:B0-----:R-:W-:-:S04]  /*0330*/  FMUL R21, R24, R21 ;  /* 0x0000001518157220 */ /* 0x001fc80000400000 */
[-C--:B------:R-:W-:Y:S01]  /*0340*/  FMUL R4, R4, R21.reuse ;  /* 0x0000001504047220 */ /* 0x080fe20000400000 */
[-C--:B-1----:R-:W-:Y:S01]  /*0350*/  FMUL R2, R5, R21.reuse ;  /* 0x0000001505027220 */ /* 0x082fe20000400000 */
[-C--:B------:R-:W-:Y:S01]  /*0360*/  FMUL R6, R6, R21.reuse ;  /* 0x0000001506067220 */ /* 0x080fe20000400000 */
[----:B------:R-:W-:Y:S01]  /*0370*/  FADD R7, R7, -R14 ;  /* 0x8000000e07077221 */ /* 0x000fe20000000000 */
[C-C-:B-----5:R-:W-:Y:S01]  /*0380*/  FFMA R4, R16.reuse, R4, R19.reuse ;  /* 0x0000000410047223 */ /* 0x160fe20000000013 */
[C-C-:B------:R-:W-:Y:S01]  /*0390*/  FFMA R3, R16.reuse, R2, R19.reuse ;  /* 0x0000000210037223 */ /* 0x140fe20000000013 */
[--C-:B------:R-:W-:Y:S01]  /*03a0*/  FFMA R6, R16, R6, R19.reuse ;  /* 0x0000000610067223 */ /* 0x100fe20000000013 */
[----:B------:R-:W-:Y:S02]  /*03b0*/  FMUL R2, R7, R21 ;  /* 0x0000001507027220 */ /* 0x000fe40000400000 */
[----:B------:R-:W-:Y:S02]  /*03c0*/  FSETP.GEU.AND P0, PT, R4, RZ, PT ;  /* 0x000000ff0400720b */ /* 0x000fe40003f0e000 */
[----:B------:R-:W-:Y:S01]  /*03d0*/  FSETP.GEU.AND P1, PT, R3, RZ, PT ;  /* 0x000000ff0300720b */ /* 0x000fe20003f2e000 */
[----:B------:R-:W-:Y:S01]  /*03e0*/  FFMA R2, R16, R2, R19 ;  /* 0x0000000210027223 */ /* 0x000fe20000000013 */
[----:B------:R-:W-:-:S02]  /*03f0*/  FSEL R5, R4, RZ, P0 ;  /* 0x000000ff04057208 */ /* 0x000fc40000000000 */
[----:B------:R-:W-:Y:S02]  /*0400*/  FSETP.GEU.AND P2, PT, R6, RZ, PT ;  /* 0x000000ff0600720b */ /* 0x000fe40003f4e000 */
[----:B------:R-:W-:Y:S02]  /*0410*/  FSEL R4, R3, RZ, P1 ;  /* 0x000000ff03047208 */ /* 0x000fe40000800000 */
[----:B----4-:R-:W-:Y:S01]  /*0420*/  FSETP.GEU.AND P0, PT, R5, -R8, PT ;  /* 0x800000080500720b */ /* 0x010fe20003f0e000 */
[----:B------:R-:W-:Y:S01]  /*0430*/  FADD R5, R8, R5 ;  /* 0x0000000508057221 */ /* 0x000fe20000000000 */
[----:B------:R-:W-:Y:S02]  /*0440*/  FSEL R3, R6, RZ, P2 ;  /* 0x000000ff06037208 */ /* 0x000fe40001000000 */
[----:B------:R-:W-:Y:S02]  /*0450*/  FSETP.GEU.AND P2, PT, R2, RZ, PT ;  /* 0x000000ff0200720b */ /* 0x000fe40003f4e000 */
[----:B------:R-:W-:Y:S01]  /*0460*/  FSETP.GEU.AND P3, PT, R4, -R9, PT ;  /* 0x800000090400720b */ /* 0x000fe20003f6e000 */
[----:B------:R-:W-:Y:S01]  /*0470*/  FADD R9, R9, R4 ;  /* 0x0000000409097221 */ /* 0x000fe20000000000 */
[----:B------:R-:W-:Y:S01]  /*0480*/  FSEL R2, R2, RZ, P2 ;  /* 0x000000ff02027208 */ /* 0x000fe20001000000 */
[----:B------:R-:W-:Y:S01]  /*0490*/  FADD R6, R10, R3 ;  /* 0x000000030a067221 */ /* 0x000fe20000000000 */
[----:B------:R-:W-:-:S02]  /*04a0*/  FSEL R4, R5, RZ, P0 ;  /* 0x000000ff05047208 */ /* 0x000fc40000000000 */
[----:B------:R-:W-:Y:S02]  /*04b0*/  FSETP.GEU.AND P1, PT, R3, -R10, PT ;  /* 0x8000000a0300720b */ /* 0x000fe40003f2e000 */
[----:B------:R-:W-:Y:S01]  /*04c0*/  FSEL R5, R9, RZ, P3 ;  /* 0x000000ff09057208 */ /* 0x000fe20001800000 */
[----:B------:R-:W-:Y:S01]  /*04d0*/  FADD R7, R11, R2 ;  /* 0x000000020b077221 */ /* 0x000fe20000000000 */
[----:B------:R-:W-:Y:S02]  /*04e0*/  FSETP.GEU.AND P0, PT, R2, -R11, PT ;  /* 0x8000000b0200720b */ /* 0x000fe40003f0e000 */
[----:B------:R-:W-:Y:S01]  /*04f0*/  FSEL R6, R6, RZ, P1 ;  /* 0x000000ff06067208 */ /* 0x000fe20000800000 */
[----:B------:R-:W-:Y:S01]  /*0500*/  FADD R3, R4, R5 ;  /* 0x0000000504037221 */ /* 0x000fe20000000000 */
[----:B------:R-:W-:-:S03]  /*0510*/  FSEL R7, R7, RZ, P0 ;  /* 0x000000ff07077208 */ /* 0x000fc60000000000 */
[----:B------:R-:W-:-:S04]  /*0520*/  FADD R2, R6, R3 ;  /* 0x0000000306027221 */ /* 0x000fc80000000000 */
[----:B------:R-:W-:-:S05]  /*0530*/  FADD R3, R7, R2 ;  /* 0x0000000207037221 */ /* 0x000fca0000000000 */
[----:B------:R-:W0:Y:S02]  /*0540*/  SHFL.BFLY PT, R2, R3, 0x2, 0x1f ;  /* 0x0c401f0003027f89 */ /* 0x000e2400000e0000 */
[----:B0-----:R-:W-:-:S05]  /*0550*/  FADD R8, R3, R2 ;  /* 0x0000000203087221 */ /* 0x001fca0000000000 */
[----:B------:R-:W0:Y:S01]  /*0560*/  SHFL.BFLY PT, R9, R8, 0x1, 0x1f ;  /* 0x0c201f0008097f89 */ /* 0x000e2200000e0000 */
[----:B------:R-:W-:-:S04]  /*0570*/  LOP3.LUT R2, R13, 0x1f, RZ, 0xc0, !PT ;  /* 0x0000001f0d027812 */ /* 0x000fc800078ec0ff */
[----:B------:R-:W-:Y:S02]  /*0580*/  LEA R11, R2, UR4, 0x2 ;  /* 0x00000004020b7c11 */ /* 0x000fe4000f8e10ff */
[----:B------:R-:W1:Y:S01]  /*0590*/  LDC.64 R2, c[0x0][0x248] ;  /* 0x00009200ff027b82 */ /* 0x000e620000000a00 */
[----:B0-----:R-:W-:-:S07]  /*05a0*/  FADD R10, R8, R9 ;  /* 0x00000009080a7221 */ /* 0x001fce0000000000 */
[----:B------:R-:W0:Y:S01]  /*05b0*/  LDC.64 R8, c[0x0][0x210] ;  /* 0x00008400ff087b82 */ /* 0x000e220000000a00 */
[----:B------:R2:W-:Y:S07]  /*05c0*/  STS [R17], R10 ;  /* 0x0000000a11007388 */ /* 0x0005ee0000000800 */
[----:B------:R-:W-:Y:S01]  /*05d0*/  BAR.SYNC.DEFER_BLOCKING 0x0 ;  /* 0x0000000000007b1d */ /* 0x000fe20000010000 */
[----:B-1----:R-:W-:Y:S01]  /*05e0*/  IMAD.WIDE R2, R15, 0x4, R2 ;  /* 0x000000040f027825 */ /* 0x002fe200078e0202 */
[----:B------:R-:W-:-:S04]  /*05f0*/  LOP3.LUT P0, RZ, R13, 0x60, RZ, 0xc0, !PT ;  /* 0x000000600dff7812 */ /* 0x000fc8000780c0ff */
[----:B------:R-:W1:Y:S04]  /*0600*/  LDS R11, [R11] ;  /* 0x000000000b0b7984 */ /* 0x000e680000000800 */
[----:B------:R2:W-:Y:S01]  /*0610*/  STG.E.128 desc[UR6][R2.64], R4 ;  /* 0x0000000402007986 */ /* 0x0005e2000c101d06 */
[----:B------:R-:W-:-:S05]  /*0620*/  LOP3.LUT R13, R0, 0x1f, R13, 0xf8, !PT ;  /* 0x0000001f000d7812 */ /* 0x000fca00078ef80d */
[----:B0-----:R-:W-:Y:S01]  /*0630*/  IMAD.WIDE R8, R13, 0x4, R8 ;  /* 0x000000040d087825 */ /* 0x001fe200078e0208 */
[----:B------:R-:W-:Y:S06]  /*0640*/  BAR.SYNC.DEFER_BLOCKING 0x0 ;  /* 0x0000000000007b1d */ /* 0x000fec0000010000 */
[----:B--2---:R-:W-:Y:S05]  /*0650*/  @P0 EXIT ;  /* 0x000000000000094d */ /* 0x004fea0003800000 */
[----:B-1----:R-:W-:-:S05]  /*0660*/  FMUL R11, R11, 0.0625 ;  /* 0x3d8000000b0b7820 */ /* 0x002fca0000400000 */
[----:B------:R-:W-:Y:S01]  /*0670*/  STG.E desc[UR6][R8.64], R11 ;  /* 0x0000000b08007986 */ /* 0x000fe2000c101906 */
[----:B------:R-:W-:Y:S05]  /*0680*/  EXIT ;  /* 0x000000000000794d */ /* 0x000fea0003800000 */
.L_x_0:
[----:B------:R-:W-:-:S00]  /*0690*/  BRA `(.L_x_0) ;  /* 0xfffffffc00fc7947 */ /* 0x000fc0000383ffff */
[----:B------:R-:W-:-:S00]  /*06a0*/  NOP ;  /* 0x0000000000007918 */ /* 0x000fc00000000000 */
        /* <DEDUP_REMOVED lines=13> */
.L_x_1:


//--------------------- .nv.global.init           --------------------------
	.section	.nv.global.init,"aw",@progbits
.nv.global.init:
	.type		_$_str,@object
	.size		_$_str,(_$_str_$_2 - _$_str)
_$_str:
        /*0000*/ 	.byte	0x5f, 0x5f, 0x43, 0x55, 0x44, 0x41, 0x5f, 0x46, 0x54, 0x5a, 0x00
	.type		_$_str_$_2,@object
	.size		_$_str_$_2,(.L_1 - _$_str_$_2)
_$_str_$_2:
        /*000b*/ 	.byte	0x5f, 0x5f, 0x43, 0x55, 0x44, 0x41, 0x5f, 0x50, 0x52, 0x45, 0x43, 0x5f, 0x53, 0x51, 0x52, 0x54
        /*001b*/ 	.byte	0x00
.L_1:


//--------------------- .nv.shared.triton_per_fused__native_batch_norm_legit_no_training_add_mean_relu_23 --------------------------
	.section	.nv.shared.triton_per_fused__native_batch_norm_legit_no_training_add_mean_relu_23,"aw",@nobits
	.sectionflags	@""
	.align	16
	.zero		1024


//--------------------- .nv.constant0.triton_per_fused__native_batch_norm_legit_no_training_add_mean_relu_23 --------------------------
	.section	.nv.constant0.triton_per_fused__native_batch_norm_legit_no_training_add_mean_relu_23,"a",@progbits
	.sectionflags	@""
	.align	4
.nv.constant0.triton_per_fused__native_batch_norm_legit_no_training_add_mean_relu_23:
	.zero		600
